//
// Generated by NVIDIA NVVM Compiler
//
// Compiler Build ID: CL-36424714
// Cuda compilation tools, release 13.0, V13.0.88
// Based on NVVM 20.0.0
//

.version 9.0
.target sm_100
.address_size 64

	// .globl	_Z11printKernelv
.extern .func  (.param .b32 func_retval0) vprintf
(
	.param .b64 vprintf_param_0,
	.param .b64 vprintf_param_1
)
;
.global .align 1 .b8 $str[33] = {72, 101, 108, 108, 111, 32, 87, 111, 114, 108, 100, 33, 32, 77, 121, 32, 116, 104, 114, 101, 97, 100, 73, 100, 32, 105, 115, 32, 37, 100, 10, 10};

.visible .entry _Z11printKernelv()
{
	.local .align 8 .b8 	__local_depot0[8];
	.reg .b64 	%SP;
	.reg .b64 	%SPL;
	.reg .b32 	%r<7>;
	.reg .b64 	%rd<5>;

	mov.u64 	%SPL, __local_depot0;
	cvta.local.u64 	%SP, %SPL;
	add.u64 	%rd1, %SP, 0;
	add.u64 	%rd2, %SPL, 0;
	mov.u32 	%r1, %ctaid.x;
	mov.u32 	%r2, %ntid.x;
	mov.u32 	%r3, %tid.x;
	mad.lo.s32 	%r4, %r1, %r2, %r3;
	st.local.u32 	[%rd2], %r4;
	mov.u64 	%rd3, $str;
	cvta.global.u64 	%rd4, %rd3;
	{ // callseq 0, 0
	.param .b64 param0;
	st.param.b64 	[param0], %rd4;
	.param .b64 param1;
	st.param.b64 	[param1], %rd1;
	.param .b32 retval0;
	call.uni (retval0), 
	vprintf, 
	(
	param0, 
	param1
	);
	ld.param.b32 	%r5, [retval0];
	} // callseq 0
	ret;

}


// ===== COMPILED SASS (sm_100) =====

	.target	sm_100

	.elftype	@"ET_EXEC"


//--------------------- .note.nv.tkinfo           --------------------------
	.section	.note.nv.tkinfo,"",@"SHT_NOTE"
	.sectionflags	@"SHF_NOTE_NV_TKINFO"
	.tkinfo
        /*0018*/ 	.word	0x00000002
        /*0030*/ 	.string	""
        /*0030*/ 	.string	"ptxas"
        /*0030*/ 	.string	"Cuda compilation tools, release 13.0, V13.0.88"
        /*0030*/ 	.string	"Build cuda_13.0.r13.0/compiler.36424714_0"
        /*0030*/ 	.string	"-arch sm_100 -m 64 "



//--------------------- .note.nv.cuinfo           --------------------------
	.section	.note.nv.cuinfo,"",@"SHT_NOTE"
	.sectionflags	@"SHF_NOTE_NV_CUINFO"
        /*0018*/ 	.short	0x0002
        /*001a*/ 	.short	0x0064
        /*001c*/ 	.short	0x0082
	.zero		2


//--------------------- .nv.info                  --------------------------
	.section	.nv.info,"",@"SHT_CUDA_INFO"
	.align	4


	//----- nvinfo : EIATTR_REGCOUNT
	.align		4
        /*0000*/ 	.byte	0x04, 0x2f
        /*0002*/ 	.short	(.L_2 - .L_1)
	.align		4
.L_1:
        /*0004*/ 	.word	index@(_Z11printKernelv)
        /*0008*/ 	.word	0x00000018


	//----- nvinfo : EIATTR_FRAME_SIZE
	.align		4
.L_2:
        /*000c*/ 	.byte	0x04, 0x11
        /*000e*/ 	.short	(.L_4 - .L_3)
	.align		4
.L_3:
        /*0010*/ 	.word	index@(_Z11printKernelv)
        /*0014*/ 	.word	0x00000008


	//----- nvinfo : EIATTR_MIN_STACK_SIZE
	.align		4
.L_4:
        /*0018*/ 	.byte	0x04, 0x12
        /*001a*/ 	.short	(.L_6 - .L_5)
	.align		4
.L_5:
        /*001c*/ 	.word	index@(_Z11printKernelv)
        /*0020*/ 	.word	0x00000008
.L_6:


//--------------------- .nv.compat                --------------------------
	.section	.nv.compat,"",@"SHT_CUDA_COMPAT_INFO"
	.align	4
        /*0000*/ 	.byte	0x02, 0x09, 0x00, 0x00, 0x02, 0x02, 0x01, 0x00, 0x02, 0x05, 0x05, 0x00, 0x03, 0x07, 0x01, 0x01
        /*0010*/ 	.byte	0x02, 0x03, 0x00, 0x00, 0x02, 0x06, 0x01, 0x00, 0x04, 0x0b, 0x08, 0x00, 0x09, 0x00, 0x00, 0x00
        /*0020*/ 	.byte	0x00, 0x00, 0x00, 0x00


//--------------------- .nv.info._Z11printKernelv --------------------------
	.section	.nv.info._Z11printKernelv,"",@"SHT_CUDA_INFO"
	.sectionflags	@""
	.align	4


	//----- nvinfo : EIATTR_CUDA_API_VERSION
	.align		4
        /*0000*/ 	.byte	0x04, 0x37
        /*0002*/ 	.short	(.L_8 - .L_7)
.L_7:
        /*0004*/ 	.word	0x00000082


	//----- nvinfo : EIATTR_SPARSE_MMA_MASK
	.align		4
.L_8:
        /*0008*/ 	.byte	0x03, 0x50
        /*000a*/ 	.short	0x0000


	//----- nvinfo : EIATTR_MAXREG_COUNT
	.align		4
        /*000c*/ 	.byte	0x03, 0x1b
        /*000e*/ 	.short	0x00ff


	//----- nvinfo : EIATTR_EXTERNS
	.align		4
        /*0010*/ 	.byte	0x04, 0x0f
        /*0012*/ 	.short	(.L_10 - .L_9)


	//   ....[0]....
	.align		4
.L_9:
        /*0014*/ 	.word	index@(vprintf)


	//----- nvinfo : EIATTR_MERCURY_ISA_VERSION
	.align		4
.L_10:
        /*0018*/ 	.byte	0x03, 0x5f
        /*001a*/ 	.short	0x0101


	//----- nvinfo : EIATTR_VRC_CTA_INIT_COUNT
	.align		4
        /*001c*/ 	.byte	0x02, 0x4a
	.zero		1
	.zero		1


	//----- nvinfo : EIATTR_SYSCALL_OFFSETS
	.align		4
        /*0020*/ 	.byte	0x04, 0x46
        /*0022*/ 	.short	(.L_12 - .L_11)


	//   ....[0]....
.L_11:
        /*0024*/ 	.word	0x00000110


	//----- nvinfo : EIATTR_EXIT_INSTR_OFFSETS
	.align		4
.L_12:
        /*0028*/ 	.byte	0x04, 0x1c
        /*002a*/ 	.short	(.L_14 - .L_13)


	//   ....[0]....
.L_13:
        /*002c*/ 	.word	0x00000120


	//----- nvinfo : EIATTR_SW_WAR
	.align		4
.L_14:
        /*0030*/ 	.byte	0x04, 0x36
        /*0032*/ 	.short	(.L_16 - .L_15)
.L_15:
        /*0034*/ 	.word	0x00000008
.L_16:


//--------------------- .nv.callgraph             --------------------------
	.section	.nv.callgraph,"",@"SHT_CUDA_CALLGRAPH"
	.align	4
	.sectionentsize	8
	.align		4
        /*0000*/ 	.word	0x00000000
	.align		4
        /*0004*/ 	.word	0xffffffff
	.align		4
        /*0008*/ 	.word	index@(_Z11printKernelv)
	.align		4
        /*000c*/ 	.word	index@(vprintf)
	.align		4
        /*0010*/ 	.word	0x00000000
	.align		4
        /*0014*/ 	.word	0xfffffffe
	.align		4
        /*0018*/ 	.word	0x00000000
	.align		4
        /*001c*/ 	.word	0xfffffffd
	.align		4
        /*0020*/ 	.word	0x00000000
	.align		4
        /*0024*/ 	.word	0xfffffffc


//--------------------- .nv.constant4             --------------------------
	.section	.nv.constant4,"a",@progbits
	.align	8
	.align		8
.nv.constant4:
        /*0000*/ 	.dword	vprintf
	.align		8
        /*0008*/ 	.dword	$str


//--------------------- .text._Z11printKernelv    --------------------------
	.section	.text._Z11printKernelv,"ax",@progbits
	.align	128
        .global         _Z11printKernelv
        .type           _Z11printKernelv,@function
        .size           _Z11printKernelv,(.L_x_2 - _Z11printKernelv)
        .other          _Z11printKernelv,@"STO_CUDA_ENTRY STV_DEFAULT"
_Z11printKernelv:
.text._Z11printKernelv:
[----:B------:R-:W0:Y:S01]  /*0000*/  LDC R1, c[0x0][0x37c] ;  /* 0x0000df00ff017b82 */ /* 0x000e220000000800 */
[----:B------:R-:W1:Y:S01]  /*0010*/  S2R R3, SR_TID.X ;  /* 0x0000000000037919 */ /* 0x000e620000002100 */
[----:B------:R-:W2:Y:S06]  /*0020*/  LDCU UR5, c[0x0][0x2fc] ;  /* 0x00005f80ff0577ac */ /* 0x000eac0008000800 */
[----:B------:R-:W1:Y:S01]  /*0030*/  S2UR UR6, SR_CTAID.X ;  /* 0x00000000000679c3 */ /* 0x000e620000002500 */
[----:B------:R-:W-:Y:S01]  /*0040*/  MOV R2, 0x0 ;  /* 0x0000000000027802 */ /* 0x000fe20000000f00 */
[----:B0-----:R-:W-:Y:S01]  /*0050*/  VIADD R1, R1, 0xfffffff8 ;  /* 0xfffffff801017836 */ /* 0x001fe20000000000 */
[----:B------:R-:W0:Y:S05]  /*0060*/  LDCU UR4, c[0x0][0x2f8] ;  /* 0x00005f00ff0477ac */ /* 0x000e2a0008000800 */
[----:B------:R-:W1:Y:S01]  /*0070*/  LDC R0, c[0x0][0x360] ;  /* 0x0000d800ff007b82 */ /* 0x000e620000000800 */
[----:B0-----:R-:W-:-:S05]  /*0080*/  IADD3 R6, P0, PT, R1, UR4, RZ ;  /* 0x0000000401067c10 */ /* 0x001fca000ff1e0ff */
[----:B--2---:R-:W-:Y:S02]  /*0090*/  IMAD.X R7, RZ, RZ, UR5, P0 ;  /* 0x00000005ff077e24 */ /* 0x004fe400080e06ff */
[----:B-1----:R-:W-:Y:S01]  /*00a0*/  IMAD R0, R0, UR6, R3 ;  /* 0x0000000600007c24 */ /* 0x002fe2000f8e0203 */
[----:B------:R-:W0:Y:S01]  /*00b0*/  LDCU.64 UR6, c[0x4][0x8] ;  /* 0x01000100ff0677ac */ /* 0x000e220008000a00 */
[----:B------:R-:W1:Y:S03]  /*00c0*/  LDC.64 R2, c[0x4][R2] ;  /* 0x0100000002027b82 */ /* 0x000e660000000a00 */
[----:B------:R2:W-:Y:S01]  /*00d0*/  STL [R1], R0 ;  /* 0x0000000001007387 */ /* 0x0005e20000100800 */
[----:B0-----:R-:W-:Y:S01]  /*00e0*/  IMAD.U32 R4, RZ, RZ, UR6 ;  /* 0x00000006ff047e24 */ /* 0x001fe2000f8e00ff */
[----:B--2---:R-:W-:-:S07]  /*00f0*/  MOV R5, UR7 ;  /* 0x0000000700057c02 */ /* 0x004fce0008000f00 */
[----:B------:R-:W-:-:S07]  /*0100*/  LEPC R20, `(.L_x_0) ;  /* 0x000000001014794e */ /* 0x000fce0000000000 */
[----:B-1----:R-:W-:Y:S05]  /*0110*/  CALL.ABS.NOINC R2 ;  /* 0x0000000002007343 */ /* 0x002fea0003c00000 */
.L_x_0:
[----:B------:R-:W-:Y:S05]  /*0120*/  EXIT ;  /* 0x000000000000794d */ /* 0x000fea0003800000 */
.L_x_1:
[----:B------:R-:W-:-:S00]  /*0130*/  BRA `(.L_x_1) ;  /* 0xfffffffc00fc7947 */ /* 0x000fc0000383ffff */
[----:B------:R-:W-:-:S00]  /*0140*/  NOP ;  /* 0x0000000000007918 */ /* 0x000fc00000000000 */
        /* <DEDUP_REMOVED lines=11> */
.L_x_2:


//--------------------- .nv.global.init           --------------------------
	.section	.nv.global.init,"aw",@progbits
.nv.global.init:
	.type		$str,@object
	.size		$str,(.L_0 - $str)
$str:
        /*0000*/ 	.byte	0x48, 0x65, 0x6c, 0x6c, 0x6f, 0x20, 0x57, 0x6f, 0x72, 0x6c, 0x64, 0x21, 0x20, 0x4d, 0x79, 0x20
        /*0010*/ 	.byte	0x74, 0x68, 0x72, 0x65, 0x61, 0x64, 0x49, 0x64, 0x20, 0x69, 0x73, 0x20, 0x25, 0x64, 0x0a, 0x0a
        /*0020*/ 	.byte	0x00
.L_0:


//--------------------- .nv.shared.reserved.0     --------------------------
	.section	.nv.shared.reserved.0,"aw",@nobits
	.weak		__nv_reservedSMEM_offset_0_alias
	.size		__nv_reservedSMEM_offset_0_alias, 0, 64
	.other		__nv_reservedSMEM_offset_0_alias,@"STO_CUDA_RESERVED_SHARED STV_DEFAULT"
__nv_reservedSMEM_offset_0_alias:
	.zero		0
	.zero		64


//--------------------- .nv.constant0._Z11printKernelv --------------------------
	.section	.nv.constant0._Z11printKernelv,"a",@progbits
	.sectionflags	@""
	.align	4
.nv.constant0._Z11printKernelv:
	.zero		896


//--------------------- SYMBOLS --------------------------

	.type		.nv.reservedSmem.offset0,@object
	.size		.nv.reservedSmem.offset0,0x4
	.type		vprintf,@function
